//
// Generated by NVIDIA NVVM Compiler
//
// Compiler Build ID: CL-36424714
// Cuda compilation tools, release 13.0, V13.0.88
// Based on NVVM 20.0.0
//

.version 9.0
.target sm_100
.address_size 64

	// .globl	_ZN8solution13convolution2DEPfS0_S0_iii
// _ZZN8solution13convolution2DEPfS0_S0_iiiE5img_s has been demoted
// _ZZN8solution13convolution2DEPfS0_S0_iiiE8kernel_s has been demoted

.visible .entry _ZN8solution13convolution2DEPfS0_S0_iii(
	.param .u64 .ptr .align 1 _ZN8solution13convolution2DEPfS0_S0_iii_param_0,
	.param .u64 .ptr .align 1 _ZN8solution13convolution2DEPfS0_S0_iii_param_1,
	.param .u64 .ptr .align 1 _ZN8solution13convolution2DEPfS0_S0_iii_param_2,
	.param .u32 _ZN8solution13convolution2DEPfS0_S0_iii_param_3,
	.param .u32 _ZN8solution13convolution2DEPfS0_S0_iii_param_4,
	.param .u32 _ZN8solution13convolution2DEPfS0_S0_iii_param_5
)
{
	.reg .pred 	%p<62>;
	.reg .b32 	%r<60>;
	.reg .b32 	%f<76>;
	.reg .b64 	%rd<26>;
	// demoted variable
	.shared .align 4 .b8 _ZZN8solution13convolution2DEPfS0_S0_iiiE5img_s[1024];
	// demoted variable
	.shared .align 4 .b8 _ZZN8solution13convolution2DEPfS0_S0_iiiE8kernel_s[36];
	ld.param.u64 	%rd8, [_ZN8solution13convolution2DEPfS0_S0_iii_param_0];
	ld.param.u64 	%rd6, [_ZN8solution13convolution2DEPfS0_S0_iii_param_1];
	ld.param.u64 	%rd7, [_ZN8solution13convolution2DEPfS0_S0_iii_param_2];
	ld.param.u32 	%r12, [_ZN8solution13convolution2DEPfS0_S0_iii_param_3];
	ld.param.u32 	%r13, [_ZN8solution13convolution2DEPfS0_S0_iii_param_4];
	ld.param.u32 	%r14, [_ZN8solution13convolution2DEPfS0_S0_iii_param_5];
	cvta.to.global.u64 	%rd1, %rd8;
	mov.u32 	%r1, %tid.x;
	mov.u32 	%r2, %tid.y;
	mov.u32 	%r15, %ctaid.x;
	mov.u32 	%r16, %ntid.x;
	mad.lo.s32 	%r3, %r15, %r16, %r1;
	mov.u32 	%r17, %ctaid.y;
	mov.u32 	%r18, %ntid.y;
	mad.lo.s32 	%r4, %r17, %r18, %r2;
	mul.lo.s32 	%r19, %r13, %r12;
	div.s32 	%r20, %r19, %r14;
	add.s32 	%r5, %r20, %r4;
	max.s32 	%r21, %r3, %r5;
	setp.ge.s32 	%p2, %r21, %r12;
	@%p2 bra 	$L__BB0_40;
	max.u32 	%r23, %r1, %r2;
	setp.gt.u32 	%p3, %r23, 2;
	@%p3 bra 	$L__BB0_3;
	mad.lo.s32 	%r24, %r1, 3, %r2;
	cvta.to.global.u64 	%rd9, %rd6;
	mul.wide.u32 	%rd10, %r24, 4;
	add.s64 	%rd11, %rd9, %rd10;
	ld.global.f32 	%f28, [%rd11];
	mov.u32 	%r25, _ZZN8solution13convolution2DEPfS0_S0_iiiE8kernel_s;
	mad.lo.s32 	%r26, %r1, 12, %r25;
	shl.b32 	%r27, %r2, 2;
	add.s32 	%r28, %r26, %r27;
	st.shared.f32 	[%r28], %f28;
$L__BB0_3:
	mul.lo.s32 	%r29, %r5, %r12;
	add.s32 	%r30, %r29, %r3;
	mul.wide.s32 	%rd12, %r30, 4;
	add.s64 	%rd2, %rd1, %rd12;
	ld.global.f32 	%f30, [%rd2];
	shl.b32 	%r31, %r1, 6;
	mov.u32 	%r32, _ZZN8solution13convolution2DEPfS0_S0_iiiE5img_s;
	add.s32 	%r33, %r32, %r31;
	shl.b32 	%r34, %r2, 2;
	add.s32 	%r35, %r33, %r34;
	st.shared.f32 	[%r35], %f30;
	bar.sync 	0;
	add.s32 	%r6, %r2, -1;
	setp.lt.s32 	%p4, %r5, 1;
	setp.gt.s32 	%p5, %r5, %r12;
	sub.s32 	%r7, %r29, %r12;
	shl.b32 	%r36, %r2, 6;
	add.s32 	%r37, %r32, %r36;
	shl.b32 	%r38, %r1, 2;
	add.s32 	%r39, %r37, %r38;
	add.s32 	%r8, %r1, -1;
	setp.gt.s32 	%p6, %r3, 0;
	setp.le.s32 	%p7, %r3, %r12;
	and.pred  	%p1, %p6, %p7;
	not.pred 	%p8, %p1;
	or.pred  	%p9, %p8, %p4;
	add.s32 	%r9, %r39, -64;
	cvt.s64.s32 	%rd13, %r7;
	cvt.s64.s32 	%rd3, %r3;
	add.s64 	%rd14, %rd3, %rd13;
	shl.b64 	%rd15, %rd14, 2;
	add.s64 	%rd4, %rd1, %rd15;
	mov.f32 	%f67, 0f00000000;
	or.pred  	%p10, %p9, %p5;
	@%p10 bra 	$L__BB0_7;
	max.u32 	%r41, %r6, %r8;
	setp.gt.u32 	%p11, %r41, 15;
	@%p11 bra 	$L__BB0_6;
	ld.shared.f32 	%f33, [_ZZN8solution13convolution2DEPfS0_S0_iiiE8kernel_s];
	ld.shared.f32 	%f34, [%r9+-4];
	fma.rn.f32 	%f67, %f33, %f34, 0f00000000;
	bra.uni 	$L__BB0_7;
$L__BB0_6:
	ld.shared.f32 	%f31, [_ZZN8solution13convolution2DEPfS0_S0_iiiE8kernel_s];
	ld.global.f32 	%f32, [%rd4+-4];
	fma.rn.f32 	%f67, %f31, %f32, 0f00000000;
$L__BB0_7:
	setp.gt.s32 	%p12, %r5, %r12;
	setp.lt.s32 	%p13, %r5, 1;
	setp.lt.s32 	%p14, %r3, 0;
	or.pred  	%p15, %p14, %p13;
	or.pred  	%p16, %p15, %p12;
	@%p16 bra 	$L__BB0_11;
	or.b32  	%r42, %r6, %r1;
	setp.lt.u32 	%p17, %r42, 16;
	@%p17 bra 	$L__BB0_10;
	ld.shared.f32 	%f35, [_ZZN8solution13convolution2DEPfS0_S0_iiiE8kernel_s+4];
	add.s32 	%r43, %r3, %r7;
	mul.wide.s32 	%rd16, %r43, 4;
	add.s64 	%rd17, %rd1, %rd16;
	ld.global.f32 	%f36, [%rd17];
	fma.rn.f32 	%f67, %f35, %f36, %f67;
	bra.uni 	$L__BB0_11;
$L__BB0_10:
	ld.shared.f32 	%f37, [_ZZN8solution13convolution2DEPfS0_S0_iiiE8kernel_s+4];
	ld.shared.f32 	%f38, [%r9];
	fma.rn.f32 	%f67, %f37, %f38, %f67;
$L__BB0_11:
	setp.gt.s32 	%p18, %r5, %r12;
	setp.lt.s32 	%p19, %r5, 1;
	add.s32 	%r10, %r3, 1;
	setp.lt.s32 	%p20, %r3, -1;
	or.pred  	%p21, %p19, %p20;
	or.pred  	%p22, %p18, %p21;
	setp.ge.s32 	%p23, %r10, %r12;
	or.pred  	%p24, %p22, %p23;
	@%p24 bra 	$L__BB0_15;
	setp.lt.u32 	%p25, %r6, 16;
	setp.lt.u32 	%p26, %r1, 15;
	and.pred  	%p27, %p25, %p26;
	@%p27 bra 	$L__BB0_14;
	ld.shared.f32 	%f39, [_ZZN8solution13convolution2DEPfS0_S0_iiiE8kernel_s+8];
	ld.global.f32 	%f40, [%rd4+4];
	fma.rn.f32 	%f67, %f39, %f40, %f67;
	bra.uni 	$L__BB0_15;
$L__BB0_14:
	ld.shared.f32 	%f41, [_ZZN8solution13convolution2DEPfS0_S0_iiiE8kernel_s+8];
	ld.shared.f32 	%f42, [%r9+4];
	fma.rn.f32 	%f67, %f41, %f42, %f67;
$L__BB0_15:
	setp.lt.s32 	%p28, %r5, 0;
	or.pred  	%p30, %p8, %p28;
	@%p30 bra 	$L__BB0_19;
	max.u32 	%r46, %r2, %r8;
	setp.lt.u32 	%p31, %r46, 16;
	@%p31 bra 	$L__BB0_18;
	ld.shared.f32 	%f43, [_ZZN8solution13convolution2DEPfS0_S0_iiiE8kernel_s+12];
	ld.global.f32 	%f44, [%rd2+-4];
	fma.rn.f32 	%f67, %f43, %f44, %f67;
	bra.uni 	$L__BB0_19;
$L__BB0_18:
	ld.shared.f32 	%f45, [_ZZN8solution13convolution2DEPfS0_S0_iiiE8kernel_s+12];
	ld.shared.f32 	%f46, [%r9+60];
	fma.rn.f32 	%f67, %f45, %f46, %f67;
$L__BB0_19:
	or.b32  	%r47, %r5, %r3;
	setp.lt.s32 	%p32, %r47, 0;
	@%p32 bra 	$L__BB0_23;
	or.b32  	%r48, %r2, %r1;
	and.b32  	%r49, %r48, 1008;
	setp.eq.s32 	%p33, %r49, 0;
	@%p33 bra 	$L__BB0_22;
	ld.shared.f32 	%f47, [_ZZN8solution13convolution2DEPfS0_S0_iiiE8kernel_s+16];
	ld.global.f32 	%f48, [%rd2];
	fma.rn.f32 	%f67, %f47, %f48, %f67;
	bra.uni 	$L__BB0_23;
$L__BB0_22:
	ld.shared.f32 	%f49, [_ZZN8solution13convolution2DEPfS0_S0_iiiE8kernel_s+16];
	ld.shared.f32 	%f50, [%r9+64];
	fma.rn.f32 	%f67, %f49, %f50, %f67;
$L__BB0_23:
	setp.lt.s32 	%p34, %r5, 0;
	setp.ge.s32 	%p35, %r10, %r12;
	setp.lt.s32 	%p36, %r3, -1;
	or.pred  	%p37, %p34, %p36;
	or.pred  	%p38, %p37, %p35;
	@%p38 bra 	$L__BB0_27;
	setp.lt.u32 	%p39, %r2, 16;
	setp.lt.u32 	%p40, %r1, 15;
	and.pred  	%p41, %p39, %p40;
	@%p41 bra 	$L__BB0_26;
	ld.shared.f32 	%f51, [_ZZN8solution13convolution2DEPfS0_S0_iiiE8kernel_s+20];
	ld.global.f32 	%f52, [%rd2+4];
	fma.rn.f32 	%f67, %f51, %f52, %f67;
	bra.uni 	$L__BB0_27;
$L__BB0_26:
	ld.shared.f32 	%f53, [_ZZN8solution13convolution2DEPfS0_S0_iiiE8kernel_s+20];
	ld.shared.f32 	%f54, [%r9+68];
	fma.rn.f32 	%f67, %f53, %f54, %f67;
$L__BB0_27:
	add.s32 	%r11, %r5, 1;
	setp.lt.s32 	%p42, %r5, -1;
	setp.ge.s32 	%p43, %r11, %r12;
	shl.b32 	%r51, %r12, 1;
	add.s32 	%r52, %r7, %r51;
	or.pred  	%p45, %p8, %p42;
	cvt.s64.s32 	%rd18, %r52;
	add.s64 	%rd19, %rd3, %rd18;
	shl.b64 	%rd20, %rd19, 2;
	add.s64 	%rd5, %rd1, %rd20;
	or.pred  	%p46, %p45, %p43;
	@%p46 bra 	$L__BB0_31;
	setp.lt.u32 	%p47, %r2, 15;
	setp.lt.u32 	%p48, %r8, 16;
	and.pred  	%p49, %p47, %p48;
	@%p49 bra 	$L__BB0_30;
	ld.shared.f32 	%f55, [_ZZN8solution13convolution2DEPfS0_S0_iiiE8kernel_s+24];
	ld.global.f32 	%f56, [%rd5+-4];
	fma.rn.f32 	%f67, %f55, %f56, %f67;
	bra.uni 	$L__BB0_31;
$L__BB0_30:
	ld.shared.f32 	%f57, [_ZZN8solution13convolution2DEPfS0_S0_iiiE8kernel_s+24];
	ld.shared.f32 	%f58, [%r9+124];
	fma.rn.f32 	%f67, %f57, %f58, %f67;
$L__BB0_31:
	setp.ge.s32 	%p50, %r11, %r12;
	setp.lt.s32 	%p51, %r5, -1;
	setp.lt.s32 	%p52, %r3, 0;
	or.pred  	%p53, %p52, %p51;
	or.pred  	%p54, %p53, %p50;
	@%p54 bra 	$L__BB0_35;
	setp.lt.u32 	%p55, %r2, 15;
	setp.lt.u32 	%p56, %r1, 16;
	and.pred  	%p57, %p55, %p56;
	@%p57 bra 	$L__BB0_34;
	ld.shared.f32 	%f59, [_ZZN8solution13convolution2DEPfS0_S0_iiiE8kernel_s+28];
	mul.wide.s32 	%rd21, %r12, 4;
	add.s64 	%rd22, %rd2, %rd21;
	ld.global.f32 	%f60, [%rd22];
	fma.rn.f32 	%f67, %f59, %f60, %f67;
	bra.uni 	$L__BB0_35;
$L__BB0_34:
	ld.shared.f32 	%f61, [_ZZN8solution13convolution2DEPfS0_S0_iiiE8kernel_s+28];
	ld.shared.f32 	%f62, [%r9+128];
	fma.rn.f32 	%f67, %f61, %f62, %f67;
$L__BB0_35:
	min.s32 	%r55, %r5, %r3;
	setp.lt.s32 	%p58, %r55, -1;
	max.s32 	%r56, %r11, %r10;
	setp.ge.s32 	%p59, %r56, %r12;
	or.pred  	%p60, %p59, %p58;
	@%p60 bra 	$L__BB0_39;
	max.u32 	%r58, %r2, %r1;
	setp.lt.u32 	%p61, %r58, 15;
	@%p61 bra 	$L__BB0_38;
	ld.shared.f32 	%f63, [_ZZN8solution13convolution2DEPfS0_S0_iiiE8kernel_s+32];
	ld.global.f32 	%f64, [%rd5+4];
	fma.rn.f32 	%f67, %f63, %f64, %f67;
	bra.uni 	$L__BB0_39;
$L__BB0_38:
	ld.shared.f32 	%f65, [_ZZN8solution13convolution2DEPfS0_S0_iiiE8kernel_s+32];
	ld.shared.f32 	%f66, [%r9+132];
	fma.rn.f32 	%f67, %f65, %f66, %f67;
$L__BB0_39:
	mad.lo.s32 	%r59, %r12, %r4, %r3;
	cvta.to.global.u64 	%rd23, %rd7;
	mul.wide.s32 	%rd24, %r59, 4;
	add.s64 	%rd25, %rd23, %rd24;
	st.global.f32 	[%rd25], %f67;
$L__BB0_40:
	ret;

}


// ===== COMPILED SASS (sm_100) =====

	.target	sm_100

	.elftype	@"ET_EXEC"


//--------------------- .note.nv.tkinfo           --------------------------
	.section	.note.nv.tkinfo,"",@"SHT_NOTE"
	.sectionflags	@"SHF_NOTE_NV_TKINFO"
	.tkinfo
        /*0018*/ 	.word	0x00000002
        /*0030*/ 	.string	""
        /*0030*/ 	.string	"ptxas"
        /*0030*/ 	.string	"Cuda compilation tools, release 13.0, V13.0.88"
        /*0030*/ 	.string	"Build cuda_13.0.r13.0/compiler.36424714_0"
        /*0030*/ 	.string	"-arch sm_100 -m 64 "



//--------------------- .note.nv.cuinfo           --------------------------
	.section	.note.nv.cuinfo,"",@"SHT_NOTE"
	.sectionflags	@"SHF_NOTE_NV_CUINFO"
        /*0018*/ 	.short	0x0002
        /*001a*/ 	.short	0x0064
        /*001c*/ 	.short	0x0082
	.zero		2


//--------------------- .nv.info                  --------------------------
	.section	.nv.info,"",@"SHT_CUDA_INFO"
	.align	4


	//----- nvinfo : EIATTR_REGCOUNT
	.align		4
        /*0000*/ 	.byte	0x04, 0x2f
        /*0002*/ 	.short	(.L_1 - .L_0)
	.align		4
.L_0:
        /*0004*/ 	.word	index@(_ZN8solution13convolution2DEPfS0_S0_iii)
        /*0008*/ 	.word	0x0000001a


	//----- nvinfo : EIATTR_FRAME_SIZE
	.align		4
.L_1:
        /*000c*/ 	.byte	0x04, 0x11
        /*000e*/ 	.short	(.L_3 - .L_2)
	.align		4
.L_2:
        /*0010*/ 	.word	index@(_ZN8solution13convolution2DEPfS0_S0_iii)
        /*0014*/ 	.word	0x00000000


	//----- nvinfo : EIATTR_MIN_STACK_SIZE
	.align		4
.L_3:
        /*0018*/ 	.byte	0x04, 0x12
        /*001a*/ 	.short	(.L_5 - .L_4)
	.align		4
.L_4:
        /*001c*/ 	.word	index@(_ZN8solution13convolution2DEPfS0_S0_iii)
        /*0020*/ 	.word	0x00000000
.L_5:


//--------------------- .nv.compat                --------------------------
	.section	.nv.compat,"",@"SHT_CUDA_COMPAT_INFO"
	.align	4
        /*0000*/ 	.byte	0x02, 0x09, 0x00, 0x00, 0x02, 0x02, 0x01, 0x00, 0x02, 0x05, 0x05, 0x00, 0x03, 0x07, 0x01, 0x01
        /*0010*/ 	.byte	0x02, 0x03, 0x00, 0x00, 0x02, 0x06, 0x01, 0x00, 0x04, 0x0b, 0x08, 0x00, 0x09, 0x00, 0x00, 0x00
        /*0020*/ 	.byte	0x00, 0x00, 0x00, 0x00


//--------------------- .nv.info._ZN8solution13convolution2DEPfS0_S0_iii --------------------------
	.section	.nv.info._ZN8solution13convolution2DEPfS0_S0_iii,"",@"SHT_CUDA_INFO"
	.sectionflags	@""
	.align	4


	//----- nvinfo : EIATTR_CUDA_API_VERSION
	.align		4
        /*0000*/ 	.byte	0x04, 0x37
        /*0002*/ 	.short	(.L_7 - .L_6)
.L_6:
        /*0004*/ 	.word	0x00000082


	//----- nvinfo : EIATTR_KPARAM_INFO
	.align		4
.L_7:
        /*0008*/ 	.byte	0x04, 0x17
        /*000a*/ 	.short	(.L_9 - .L_8)
.L_8:
        /*000c*/ 	.word	0x00000000
        /*0010*/ 	.short	0x0005
        /*0012*/ 	.short	0x0020
        /*0014*/ 	.byte	0x00, 0xf0, 0x11, 0x00


	//----- nvinfo : EIATTR_KPARAM_INFO
	.align		4
.L_9:
        /*0018*/ 	.byte	0x04, 0x17
        /*001a*/ 	.short	(.L_11 - .L_10)
.L_10:
        /*001c*/ 	.word	0x00000000
        /*0020*/ 	.short	0x0004
        /*0022*/ 	.short	0x001c
        /*0024*/ 	.byte	0x00, 0xf0, 0x11, 0x00


	//----- nvinfo : EIATTR_KPARAM_INFO
	.align		4
.L_11:
        /*0028*/ 	.byte	0x04, 0x17
        /*002a*/ 	.short	(.L_13 - .L_12)
.L_12:
        /*002c*/ 	.word	0x00000000
        /*0030*/ 	.short	0x0003
        /*0032*/ 	.short	0x0018
        /*0034*/ 	.byte	0x00, 0xf0, 0x11, 0x00


	//----- nvinfo : EIATTR_KPARAM_INFO
	.align		4
.L_13:
        /*0038*/ 	.byte	0x04, 0x17
        /*003a*/ 	.short	(.L_15 - .L_14)
.L_14:
        /*003c*/ 	.word	0x00000000
        /*0040*/ 	.short	0x0002
        /*0042*/ 	.short	0x0010
        /*0044*/ 	.byte	0x00, 0xf5, 0x21, 0x00


	//----- nvinfo : EIATTR_KPARAM_INFO
	.align		4
.L_15:
        /*0048*/ 	.byte	0x04, 0x17
        /*004a*/ 	.short	(.L_17 - .L_16)
.L_16:
        /*004c*/ 	.word	0x00000000
        /*0050*/ 	.short	0x0001
        /*0052*/ 	.short	0x0008
        /*0054*/ 	.byte	0x00, 0xf5, 0x21, 0x00


	//----- nvinfo : EIATTR_KPARAM_INFO
	.align		4
.L_17:
        /*0058*/ 	.byte	0x04, 0x17
        /*005a*/ 	.short	(.L_19 - .L_18)
.L_18:
        /*005c*/ 	.word	0x00000000
        /*0060*/ 	.short	0x0000
        /*0062*/ 	.short	0x0000
        /*0064*/ 	.byte	0x00, 0xf5, 0x21, 0x00


	//----- nvinfo : EIATTR_SPARSE_MMA_MASK
	.align		4
.L_19:
        /*0068*/ 	.byte	0x03, 0x50
        /*006a*/ 	.short	0x0000


	//----- nvinfo : EIATTR_MAXREG_COUNT
	.align		4
        /*006c*/ 	.byte	0x03, 0x1b
        /*006e*/ 	.short	0x00ff


	//----- nvinfo : EIATTR_NUM_BARRIERS
	.align		4
        /*0070*/ 	.byte	0x02, 0x4c
        /*0072*/ 	.byte	0x01
	.zero		1


	//----- nvinfo : EIATTR_MERCURY_ISA_VERSION
	.align		4
        /*0074*/ 	.byte	0x03, 0x5f
        /*0076*/ 	.short	0x0101


	//----- nvinfo : EIATTR_VRC_CTA_INIT_COUNT
	.align		4
        /*0078*/ 	.byte	0x02, 0x4a
	.zero		1
	.zero		1


	//----- nvinfo : EIATTR_EXIT_INSTR_OFFSETS
	.align		4
        /*007c*/ 	.byte	0x04, 0x1c
        /*007e*/ 	.short	(.L_21 - .L_20)


	//   ....[0]....
.L_20:
        /*0080*/ 	.word	0x00000260


	//   ....[1]....
        /*0084*/ 	.word	0x00000e30


	//----- nvinfo : EIATTR_CRS_STACK_SIZE
	.align		4
.L_21:
        /*0088*/ 	.byte	0x04, 0x1e
        /*008a*/ 	.short	(.L_23 - .L_22)
.L_22:
        /*008c*/ 	.word	0x00000000


	//----- nvinfo : EIATTR_CBANK_PARAM_SIZE
	.align		4
.L_23:
        /*0090*/ 	.byte	0x03, 0x19
        /*0092*/ 	.short	0x0024


	//----- nvinfo : EIATTR_PARAM_CBANK
	.align		4
        /*0094*/ 	.byte	0x04, 0x0a
        /*0096*/ 	.short	(.L_25 - .L_24)
	.align		4
.L_24:
        /*0098*/ 	.word	index@(.nv.constant0._ZN8solution13convolution2DEPfS0_S0_iii)
        /*009c*/ 	.short	0x0380
        /*009e*/ 	.short	0x0024


	//----- nvinfo : EIATTR_SW_WAR
	.align		4
.L_25:
        /*00a0*/ 	.byte	0x04, 0x36
        /*00a2*/ 	.short	(.L_27 - .L_26)
.L_26:
        /*00a4*/ 	.word	0x00000008
.L_27:


//--------------------- .nv.callgraph             --------------------------
	.section	.nv.callgraph,"",@"SHT_CUDA_CALLGRAPH"
	.align	4
	.sectionentsize	8
	.align		4
        /*0000*/ 	.word	0x00000000
	.align		4
        /*0004*/ 	.word	0xffffffff
	.align		4
        /*0008*/ 	.word	0x00000000
	.align		4
        /*000c*/ 	.word	0xfffffffe
	.align		4
        /*0010*/ 	.word	0x00000000
	.align		4
        /*0014*/ 	.word	0xfffffffd
	.align		4
        /*0018*/ 	.word	0x00000000
	.align		4
        /*001c*/ 	.word	0xfffffffc


//--------------------- .text._ZN8solution13convolution2DEPfS0_S0_iii --------------------------
	.section	.text._ZN8solution13convolution2DEPfS0_S0_iii,"ax",@progbits
	.align	128
        .global         _ZN8solution13convolution2DEPfS0_S0_iii
        .type           _ZN8solution13convolution2DEPfS0_S0_iii,@function
        .size           _ZN8solution13convolution2DEPfS0_S0_iii,(.L_x_27 - _ZN8solution13convolution2DEPfS0_S0_iii)
        .other          _ZN8solution13convolution2DEPfS0_S0_iii,@"STO_CUDA_ENTRY STV_DEFAULT"
_ZN8solution13convolution2DEPfS0_S0_iii:
.text._ZN8solution13convolution2DEPfS0_S0_iii:
[----:B------:R-:W-:Y:S08]  /*0000*/  LDC R1, c[0x0][0x37c] ;  /* 0x0000df00ff017b82 */ /* 0x000ff00000000800 */
[----:B------:R-:W0:Y:S01]  /*0010*/  LDC R9, c[0x0][0x3a0] ;  /* 0x0000e800ff097b82 */ /* 0x000e220000000800 */
[----:B------:R-:W1:Y:S07]  /*0020*/  S2R R10, SR_TID.X ;  /* 0x00000000000a7919 */ /* 0x000e6e0000002100 */
[----:B------:R-:W2:Y:S08]  /*0030*/  LDC.64 R4, c[0x0][0x398] ;  /* 0x0000e600ff047b82 */ /* 0x000eb00000000a00 */
[----:B------:R-:W1:Y:S01]  /*0040*/  LDC R13, c[0x0][0x360] ;  /* 0x0000d800ff0d7b82 */ /* 0x000e620000000800 */
[----:B0-----:R-:W-:-:S07]  /*0050*/  IABS R7, R9 ;  /* 0x0000000900077213 */ /* 0x001fce0000000000 */
[----:B------:R-:W-:Y:S01]  /*0060*/  S2UR UR5, SR_CTAID.Y ;  /* 0x00000000000579c3 */ /* 0x000fe20000002600 */
[----:B------:R-:W0:Y:S01]  /*0070*/  I2F.RP R6, R7 ;  /* 0x0000000700067306 */ /* 0x000e220000209400 */
[----:B--2---:R-:W-:-:S06]  /*0080*/  IMAD R0, R5, R4, RZ ;  /* 0x0000000405007224 */ /* 0x004fcc00078e02ff */
[----:B------:R-:W1:Y:S01]  /*0090*/  S2UR UR4, SR_CTAID.X ;  /* 0x00000000000479c3 */ /* 0x000e620000002500 */
[----:B0-----:R-:W0:Y:S01]  /*00a0*/  MUFU.RCP R6, R6 ;  /* 0x0000000600067308 */ /* 0x001e220000001000 */
[----:B-1----:R-:W-:Y:S02]  /*00b0*/  IMAD R13, R13, UR4, R10 ;  /* 0x000000040d0d7c24 */ /* 0x002fe4000f8e020a */
[----:B0-----:R-:W-:Y:S01]  /*00c0*/  VIADD R2, R6, 0xffffffe ;  /* 0x0ffffffe06027836 */ /* 0x001fe20000000000 */
[----:B------:R-:W-:Y:S02]  /*00d0*/  IABS R6, R0 ;  /* 0x0000000000067213 */ /* 0x000fe40000000000 */
[----:B------:R-:W-:Y:S02]  /*00e0*/  LOP3.LUT R0, R0, R9, RZ, 0x3c, !PT ;  /* 0x0000000900007212 */ /* 0x000fe400078e3cff */
[----:B------:R0:W1:Y:S02]  /*00f0*/  F2I.FTZ.U32.TRUNC.NTZ R3, R2 ;  /* 0x0000000200037305 */ /* 0x000064000021f000 */
[----:B------:R-:W-:Y:S01]  /*0100*/  ISETP.GE.AND P2, PT, R0, RZ, PT ;  /* 0x000000ff0000720c */ /* 0x000fe20003f46270 */
[----:B0-----:R-:W-:-:S02]  /*0110*/  IMAD.MOV.U32 R2, RZ, RZ, RZ ;  /* 0x000000ffff027224 */ /* 0x001fc400078e00ff */
[----:B-1----:R-:W-:-:S04]  /*0120*/  IMAD.MOV R8, RZ, RZ, -R3 ;  /* 0x000000ffff087224 */ /* 0x002fc800078e0a03 */
[----:B------:R-:W-:-:S04]  /*0130*/  IMAD R5, R8, R7, RZ ;  /* 0x0000000708057224 */ /* 0x000fc800078e02ff */
[----:B------:R-:W-:-:S06]  /*0140*/  IMAD.HI.U32 R3, R3, R5, R2 ;  /* 0x0000000503037227 */ /* 0x000fcc00078e0002 */
[----:B------:R-:W-:-:S04]  /*0150*/  IMAD.HI.U32 R3, R3, R6, RZ ;  /* 0x0000000603037227 */ /* 0x000fc800078e00ff */
[----:B------:R-:W-:-:S04]  /*0160*/  IMAD.MOV R5, RZ, RZ, -R3 ;  /* 0x000000ffff057224 */ /* 0x000fc800078e0a03 */
[C---:B------:R-:W-:Y:S02]  /*0170*/  IMAD R2, R7.reuse, R5, R6 ;  /* 0x0000000507027224 */ /* 0x040fe400078e0206 */
[----:B------:R-:W0:Y:S03]  /*0180*/  S2R R5, SR_TID.Y ;  /* 0x0000000000057919 */ /* 0x000e260000002200 */
[----:B------:R-:W-:-:S13]  /*0190*/  ISETP.GT.U32.AND P1, PT, R7, R2, PT ;  /* 0x000000020700720c */ /* 0x000fda0003f24070 */
[----:B------:R-:W-:Y:S02]  /*01a0*/  @!P1 IMAD.IADD R2, R2, 0x1, -R7 ;  /* 0x0000000102029824 */ /* 0x000fe400078e0a07 */
[----:B------:R-:W-:Y:S01]  /*01b0*/  @!P1 VIADD R3, R3, 0x1 ;  /* 0x0000000103039836 */ /* 0x000fe20000000000 */
[----:B------:R-:W-:Y:S02]  /*01c0*/  ISETP.NE.AND P1, PT, R9, RZ, PT ;  /* 0x000000ff0900720c */ /* 0x000fe40003f25270 */
[----:B------:R-:W-:Y:S02]  /*01d0*/  ISETP.GE.U32.AND P0, PT, R2, R7, PT ;  /* 0x000000070200720c */ /* 0x000fe40003f06070 */
[----:B------:R-:W0:Y:S11]  /*01e0*/  LDC R2, c[0x0][0x364] ;  /* 0x0000d900ff027b82 */ /* 0x000e360000000800 */
[----:B------:R-:W-:-:S04]  /*01f0*/  @P0 VIADD R3, R3, 0x1 ;  /* 0x0000000103030836 */ /* 0x000fc80000000000 */
[----:B------:R-:W-:Y:S01]  /*0200*/  @!P2 IMAD.MOV R3, RZ, RZ, -R3 ;  /* 0x000000ffff03a224 */ /* 0x000fe200078e0a03 */
[----:B------:R-:W-:Y:S01]  /*0210*/  @!P1 LOP3.LUT R3, RZ, R9, RZ, 0x33, !PT ;  /* 0x00000009ff039212 */ /* 0x000fe200078e33ff */
[----:B0-----:R-:W-:-:S04]  /*0220*/  IMAD R11, R2, UR5, R5 ;  /* 0x00000005020b7c24 */ /* 0x001fc8000f8e0205 */
[----:B------:R-:W-:-:S05]  /*0230*/  IMAD.IADD R15, R11, 0x1, R3 ;  /* 0x000000010b0f7824 */ /* 0x000fca00078e0203 */
[----:B------:R-:W-:-:S04]  /*0240*/  VIMNMX R3, PT, PT, R13, R15, !PT ;  /* 0x0000000f0d037248 */ /* 0x000fc80007fe0100 */
[----:B------:R-:W-:-:S13]  /*0250*/  ISETP.GE.AND P0, PT, R3, R4, PT ;  /* 0x000000040300720c */ /* 0x000fda0003f06270 */
[----:B------:R-:W-:Y:S05]  /*0260*/  @P0 EXIT ;  /* 0x000000000000094d */ /* 0x000fea0003800000 */
[----:B------:R-:W-:Y:S01]  /*0270*/  VIMNMX.U32 R20, PT, PT, R10, R5, !PT ;  /* 0x000000050a147248 */ /* 0x000fe20007fe0000 */
[----:B------:R-:W0:Y:S01]  /*0280*/  LDCU.64 UR4, c[0x0][0x358] ;  /* 0x00006b00ff0477ac */ /* 0x000e220008000a00 */
[----:B------:R-:W1:Y:S02]  /*0290*/  LDC.64 R8, c[0x0][0x380] ;  /* 0x0000e000ff087b82 */ /* 0x000e640000000a00 */
[----:B------:R-:W-:Y:S01]  /*02a0*/  ISETP.GT.U32.AND P0, PT, R20, 0x2, PT ;  /* 0x000000021400780c */ /* 0x000fe20003f04070 */
[----:B------:R-:W2:Y:S01]  /*02b0*/  S2R R19, SR_CgaCtaId ;  /* 0x0000000000137919 */ /* 0x000ea20000008800 */
[----:B------:R-:W-:Y:S01]  /*02c0*/  MOV R12, 0x400 ;  /* 0x00000400000c7802 */ /* 0x000fe20000000f00 */
[----:B------:R-:W3:Y:S10]  /*02d0*/  LDCU.64 UR6, c[0x0][0x380] ;  /* 0x00007000ff0677ac */ /* 0x000ef40008000a00 */
[----:B------:R-:W4:Y:S01]  /*02e0*/  @!P0 LDC.64 R6, c[0x0][0x388] ;  /* 0x0000e200ff068b82 */ /* 0x000f220000000a00 */
[----:B------:R-:W-:-:S04]  /*02f0*/  @!P0 IMAD R3, R10, 0x3, R5 ;  /* 0x000000030a038824 */ /* 0x000fc800078e0205 */
[----:B----4-:R-:W-:-:S04]  /*0300*/  @!P0 IMAD.WIDE.U32 R6, R3, 0x4, R6 ;  /* 0x0000000403068825 */ /* 0x010fc800078e0006 */
[----:B------:R-:W-:Y:S02]  /*0310*/  IMAD R3, R15, R4, R13 ;  /* 0x000000040f037224 */ /* 0x000fe400078e020d */
[----:B0-----:R0:W4:Y:S02]  /*0320*/  @!P0 LDG.E R6, desc[UR4][R6.64] ;  /* 0x0000000406068981 */ /* 0x001124000c1e1900 */
[----:B-1----:R-:W-:-:S05]  /*0330*/  IMAD.WIDE R2, R3, 0x4, R8 ;  /* 0x0000000403027825 */ /* 0x002fca00078e0208 */
[----:B------:R-:W5:Y:S01]  /*0340*/  LDG.E R14, desc[UR4][R2.64] ;  /* 0x00000004020e7981 */ /* 0x000f62000c1e1900 */
[----:B------:R-:W-:Y:S01]  /*0350*/  @!P0 VIADD R0, R12, 0x400 ;  /* 0x000004000c008836 */ /* 0x000fe20000000000 */
[----:B--2---:R-:W-:Y:S01]  /*0360*/  LEA R12, R19, R12, 0x18 ;  /* 0x0000000c130c7211 */ /* 0x004fe200078ec0ff */
[C---:B------:R-:W-:Y:S01]  /*0370*/  IMAD R16, R15.reuse, R4, -R4 ;  /* 0x000000040f107224 */ /* 0x040fe200078e0a04 */
[----:B------:R-:W-:Y:S01]  /*0380*/  ISETP.GE.AND P1, PT, R15, 0x1, PT ;  /* 0x000000010f00780c */ /* 0x000fe20003f26270 */
[----:B------:R-:W-:Y:S01]  /*0390*/  BSSY.RECONVERGENT B0, `(.L_x_0) ;  /* 0x0000023000007945 */ /* 0x000fe20003800200 */
[----:B------:R-:W-:Y:S01]  /*03a0*/  @!P0 LEA R17, R19, R0, 0x18 ;  /* 0x0000000013118211 */ /* 0x000fe200078ec0ff */
[----:B------:R-:W-:Y:S01]  /*03b0*/  IMAD R23, R5, 0x40, R12 ;  /* 0x0000004005177824 */ /* 0x000fe200078e020c */
[----:B------:R-:W-:Y:S01]  /*03c0*/  ISETP.LT.OR P1, PT, R13, RZ, !P1 ;  /* 0x000000ff0d00720c */ /* 0x000fe20004f21670 */
[C---:B------:R-:W-:Y:S02]  /*03d0*/  VIADD R18, R10.reuse, 0xffffffff ;  /* 0xffffffff0a127836 */ /* 0x040fe40000000000 */
[----:B------:R-:W-:Y:S01]  /*03e0*/  @!P0 IMAD R0, R10, 0xc, R17 ;  /* 0x0000000c0a008824 */ /* 0x000fe200078e0211 */
[----:B------:R-:W-:-:S02]  /*03f0*/  SHF.R.S32.HI R17, RZ, 0x1f, R13 ;  /* 0x0000001fff117819 */ /* 0x000fc4000001140d */
[----:B------:R-:W-:Y:S01]  /*0400*/  ISETP.GT.OR P1, PT, R15, R4, P1 ;  /* 0x000000040f00720c */ /* 0x000fe20000f24670 */
[----:B------:R-:W-:Y:S02]  /*0410*/  @!P0 IMAD R19, R5, 0x4, R0 ;  /* 0x0000000405138824 */ /* 0x000fe400078e0200 */
[----:B------:R-:W-:-:S04]  /*0420*/  IMAD R0, R10, 0x40, R12 ;  /* 0x000000400a007824 */ /* 0x000fc800078e020c */
[----:B------:R-:W-:Y:S01]  /*0430*/  IMAD R21, R5, 0x4, R0 ;  /* 0x0000000405157824 */ /* 0x000fe200078e0200 */
[----:B------:R-:W-:-:S04]  /*0440*/  IADD3 R0, P3, PT, R13, R16, RZ ;  /* 0x000000100d007210 */ /* 0x000fc80007f7e0ff */
[----:B0-----:R-:W-:Y:S01]  /*0450*/  LEA.HI.X.SX32 R7, R16, R17, 0x1, P3 ;  /* 0x0000001110077211 */ /* 0x001fe200018f0eff */
[----:B----4-:R0:W-:Y:S01]  /*0460*/  @!P0 STS [R19], R6 ;  /* 0x0000000613008388 */ /* 0x0101e20000000800 */
[----:B------:R-:W-:-:S04]  /*0470*/  ISETP.GT.AND P0, PT, R13, R4, PT ;  /* 0x000000040d00720c */ /* 0x000fc80003f04270 */
[----:B------:R-:W-:Y:S01]  /*0480*/  ISETP.GT.AND P0, PT, R13, RZ, !P0 ;  /* 0x000000ff0d00720c */ /* 0x000fe20004704270 */
[----:B-----5:R1:W-:Y:S01]  /*0490*/  STS [R21], R14 ;  /* 0x0000000e15007388 */ /* 0x0203e20000000800 */
[----:B------:R-:W-:Y:S02]  /*04a0*/  BAR.SYNC.DEFER_BLOCKING 0x0 ;  /* 0x0000000000007b1d */ /* 0x000fe40000010000 */
[----:B------:R-:W-:Y:S01]  /*04b0*/  ISETP.LT.OR P2, PT, R15, 0x1, !P0 ;  /* 0x000000010f00780c */ /* 0x000fe20004741670 */
[----:B0-----:R-:W-:Y:S01]  /*04c0*/  VIADD R19, R5, 0xffffffff ;  /* 0xffffffff05137836 */ /* 0x001fe20000000000 */
[----:B---3--:R-:W-:Y:S02]  /*04d0*/  LEA R6, P3, R0, UR6, 0x2 ;  /* 0x0000000600067c11 */ /* 0x008fe4000f8610ff */
[----:B------:R-:W-:Y:S01]  /*04e0*/  ISETP.GT.OR P2, PT, R15, R4, P2 ;  /* 0x000000040f00720c */ /* 0x000fe20001744670 */
[----:B-1----:R-:W-:Y:S01]  /*04f0*/  IMAD R14, R10, 0x4, R23 ;  /* 0x000000040a0e7824 */ /* 0x002fe200078e0217 */
[----:B------:R-:W-:Y:S01]  /*0500*/  LEA.HI.X R7, R0, UR7, R7, 0x2, P3 ;  /* 0x0000000700077c11 */ /* 0x000fe200098f1407 */
[----:B------:R-:W-:-:S10]  /*0510*/  IMAD.MOV.U32 R0, RZ, RZ, RZ ;  /* 0x000000ffff007224 */ /* 0x000fd400078e00ff */
[----:B------:R-:W-:Y:S05]  /*0520*/  @P2 BRA `(.L_x_1) ;  /* 0x0000000000242947 */ /* 0x000fea0003800000 */
[----:B------:R-:W-:-:S04]  /*0530*/  VIMNMX.U32 R0, PT, PT, R19, R18, !PT ;  /* 0x0000001213007248 */ /* 0x000fc80007fe0000 */
[----:B------:R-:W-:-:S13]  /*0540*/  ISETP.GT.U32.AND P2, PT, R0, 0xf, PT ;  /* 0x0000000f0000780c */ /* 0x000fda0003f44070 */
[----:B------:R-:W-:Y:S04]  /*0550*/  @!P2 LDS R0, [R12+0x400] ;  /* 0x000400000c00a984 */ /* 0x000fe80000000800 */
[----:B------:R-:W0:Y:S02]  /*0560*/  @!P2 LDS R21, [R14+-0x44] ;  /* 0xffffbc000e15a984 */ /* 0x000e240000000800 */
[----:B0-----:R-:W-:Y:S01]  /*0570*/  @!P2 FFMA R0, R0, R21, RZ ;  /* 0x000000150000a223 */ /* 0x001fe200000000ff */
[----:B------:R-:W-:Y:S06]  /*0580*/  @!P2 BRA `(.L_x_1) ;  /* 0x00000000000ca947 */ /* 0x000fec0003800000 */
[----:B------:R-:W2:Y:S04]  /*0590*/  LDG.E R21, desc[UR4][R6.64+-0x4] ;  /* 0xfffffc0406157981 */ /* 0x000ea8000c1e1900 */
[----:B------:R-:W2:Y:S02]  /*05a0*/  LDS R0, [R12+0x400] ;  /* 0x000400000c007984 */ /* 0x000ea40000000800 */
[----:B--2---:R-:W-:-:S07]  /*05b0*/  FFMA R0, R0, R21, RZ ;  /* 0x0000001500007223 */ /* 0x004fce00000000ff */
.L_x_1:
[----:B------:R-:W-:Y:S05]  /*05c0*/  BSYNC.RECONVERGENT B0 ;  /* 0x0000000000007941 */ /* 0x000fea0003800200 */
.L_x_0:
[----:B------:R-:W-:Y:S04]  /*05d0*/  BSSY.RECONVERGENT B0, `(.L_x_2) ;  /* 0x000000e000007945 */ /* 0x000fe80003800200 */
[----:B------:R-:W-:Y:S05]  /*05e0*/  @P1 BRA `(.L_x_3) ;  /* 0x0000000000301947 */ /* 0x000fea0003800000 */
[----:B------:R-:W-:-:S04]  /*05f0*/  LOP3.LUT R21, R19, R10, RZ, 0xfc, !PT ;  /* 0x0000000a13157212 */ /* 0x000fc800078efcff */
[----:B------:R-:W-:-:S13]  /*0600*/  ISETP.GE.U32.AND P1, PT, R21, 0x10, PT ;  /* 0x000000101500780c */ /* 0x000fda0003f26070 */
[----:B------:R-:W-:Y:S05]  /*0610*/  @!P1 BRA `(.L_x_4) ;  /* 0x0000000000189947 */ /* 0x000fea0003800000 */
[----:B------:R-:W-:-:S04]  /*0620*/  IMAD.IADD R21, R13, 0x1, R16 ;  /* 0x000000010d157824 */ /* 0x000fc800078e0210 */
[----:B------:R-:W-:Y:S02]  /*0630*/  IMAD.WIDE R8, R21, 0x4, R8 ;  /* 0x0000000415087825 */ /* 0x000fe400078e0208 */
[----:B------:R-:W0:Y:S04]  /*0640*/  LDS R21, [R12+0x404] ;  /* 0x000404000c157984 */ /* 0x000e280000000800 */
[----:B------:R-:W0:Y:S02]  /*0650*/  LDG.E R9, desc[UR4][R8.64] ;  /* 0x0000000408097981 */ /* 0x000e24000c1e1900 */
[----:B0-----:R-:W-:Y:S01]  /*0660*/  FFMA R0, R9, R21, R0 ;  /* 0x0000001509007223 */ /* 0x001fe20000000000 */
[----:B------:R-:W-:Y:S06]  /*0670*/  BRA `(.L_x_3) ;  /* 0x00000000000c7947 */ /* 0x000fec0003800000 */
.L_x_4:
[----:B------:R-:W-:Y:S04]  /*0680*/  LDS R8, [R12+0x404] ;  /* 0x000404000c087984 */ /* 0x000fe80000000800 */
[----:B------:R-:W0:Y:S02]  /*0690*/  LDS R9, [R14+-0x40] ;  /* 0xffffc0000e097984 */ /* 0x000e240000000800 */
[----:B0-----:R-:W-:-:S07]  /*06a0*/  FFMA R0, R9, R8, R0 ;  /* 0x0000000809007223 */ /* 0x001fce0000000000 */
.L_x_3:
[----:B------:R-:W-:Y:S05]  /*06b0*/  BSYNC.RECONVERGENT B0 ;  /* 0x0000000000007941 */ /* 0x000fea0003800200 */
.L_x_2:
[C---:B------:R-:W-:Y:S01]  /*06c0*/  ISETP.GE.AND P1, PT, R13.reuse, -0x1, PT ;  /* 0xffffffff0d00780c */ /* 0x040fe20003f26270 */
[----:B------:R-:W-:Y:S01]  /*06d0*/  VIADD R9, R13, 0x1 ;  /* 0x000000010d097836 */ /* 0x000fe20000000000 */
[----:B------:R-:W-:Y:S02]  /*06e0*/  BSSY.RECONVERGENT B0, `(.L_x_5) ;  /* 0x000000f000007945 */ /* 0x000fe40003800200 */
[----:B------:R-:W-:-:S04]  /*06f0*/  ISETP.LT.OR P2, PT, R15, 0x1, !P1 ;  /* 0x000000010f00780c */ /* 0x000fc80004f41670 */
[----:B------:R-:W-:-:S04]  /*0700*/  ISETP.GT.OR P2, PT, R15, R4, P2 ;  /* 0x000000040f00720c */ /* 0x000fc80001744670 */
[----:B------:R-:W-:-:S13]  /*0710*/  ISETP.GE.OR P2, PT, R9, R4, P2 ;  /* 0x000000040900720c */ /* 0x000fda0001746670 */
[----:B------:R-:W-:Y:S05]  /*0720*/  @P2 BRA `(.L_x_6) ;  /* 0x0000000000282947 */ /* 0x000fea0003800000 */
[----:B------:R-:W-:Y:S02]  /*0730*/  ISETP.LT.U32.AND P3, PT, R19, 0x10, PT ;  /* 0x000000101300780c */ /* 0x000fe40003f61070 */
[----:B------:R-:W-:-:S13]  /*0740*/  ISETP.GE.U32.AND P2, PT, R10, 0xf, PT ;  /* 0x0000000f0a00780c */ /* 0x000fda0003f46070 */
[----:B------:R-:W-:Y:S05]  /*0750*/  @!P2 BRA P3, `(.L_x_7) ;  /* 0x000000000010a947 */ /* 0x000fea0001800000 */
[----:B------:R-:W2:Y:S04]  /*0760*/  LDG.E R7, desc[UR4][R6.64+0x4] ;  /* 0x0000040406077981 */ /* 0x000ea8000c1e1900 */
[----:B------:R-:W2:Y:S02]  /*0770*/  LDS R8, [R12+0x408] ;  /* 0x000408000c087984 */ /* 0x000ea40000000800 */
[----:B--2---:R-:W-:Y:S01]  /*0780*/  FFMA R0, R7, R8, R0 ;  /* 0x0000000807007223 */ /* 0x004fe20000000000 */
[----:B------:R-:W-:Y:S06]  /*0790*/  BRA `(.L_x_6) ;  /* 0x00000000000c7947 */ /* 0x000fec0003800000 */
.L_x_7:
[----:B------:R-:W-:Y:S04]  /*07a0*/  LDS R6, [R12+0x408] ;  /* 0x000408000c067984 */ /* 0x000fe80000000800 */
[----:B------:R-:W0:Y:S02]  /*07b0*/  LDS R7, [R14+-0x3c] ;  /* 0xffffc4000e077984 */ /* 0x000e240000000800 */
[----:B0-----:R-:W-:-:S07]  /*07c0*/  FFMA R0, R7, R6, R0 ;  /* 0x0000000607007223 */ /* 0x001fce0000000000 */
.L_x_6:
[----:B------:R-:W-:Y:S05]  /*07d0*/  BSYNC.RECONVERGENT B0 ;  /* 0x0000000000007941 */ /* 0x000fea0003800200 */
.L_x_5:
[----:B------:R-:W-:Y:S01]  /*07e0*/  ISETP.LT.OR P2, PT, R15, RZ, !P0 ;  /* 0x000000ff0f00720c */ /* 0x000fe20004741670 */
[----:B------:R-:W-:-:S12]  /*07f0*/  BSSY.RECONVERGENT B0, `(.L_x_8) ;  /* 0x000000c000007945 */ /* 0x000fd80003800200 */
[----:B------:R-:W-:Y:S05]  /*0800*/  @P2 BRA `(.L_x_9) ;  /* 0x0000000000282947 */ /* 0x000fea0003800000 */
[----:B------:R-:W-:-:S04]  /*0810*/  VIMNMX.U32 R6, PT, PT, R18, R5, !PT ;  /* 0x0000000512067248 */ /* 0x000fc80007fe0000 */
[----:B------:R-:W-:-:S13]  /*0820*/  ISETP.GE.U32.AND P2, PT, R6, 0x10, PT ;  /* 0x000000100600780c */ /* 0x000fda0003f46070 */
[----:B------:R-:W-:Y:S05]  /*0830*/  @!P2 BRA `(.L_x_10) ;  /* 0x000000000010a947 */ /* 0x000fea0003800000 */
[----:B------:R-:W2:Y:S04]  /*0840*/  LDG.E R7, desc[UR4][R2.64+-0x4] ;  /* 0xfffffc0402077981 */ /* 0x000ea8000c1e1900 */
[----:B------:R-:W2:Y:S02]  /*0850*/  LDS R6, [R12+0x40c] ;  /* 0x00040c000c067984 */ /* 0x000ea40000000800 */
[----:B--2---:R-:W-:Y:S01]  /*0860*/  FFMA R0, R7, R6, R0 ;  /* 0x0000000607007223 */ /* 0x004fe20000000000 */
[----:B------:R-:W-:Y:S06]  /*0870*/  BRA `(.L_x_9) ;  /* 0x00000000000c7947 */ /* 0x000fec0003800000 */
.L_x_10:
[----:B------:R-:W-:Y:S04]  /*0880*/  LDS R6, [R12+0x40c] ;  /* 0x00040c000c067984 */ /* 0x000fe80000000800 */
[----:B------:R-:W0:Y:S02]  /*0890*/  LDS R7, [R14+-0x4] ;  /* 0xfffffc000e077984 */ /* 0x000e240000000800 */
[----:B0-----:R-:W-:-:S07]  /*08a0*/  FFMA R0, R7, R6, R0 ;  /* 0x0000000607007223 */ /* 0x001fce0000000000 */
.L_x_9:
[----:B------:R-:W-:Y:S05]  /*08b0*/  BSYNC.RECONVERGENT B0 ;  /* 0x0000000000007941 */ /* 0x000fea0003800200 */
.L_x_8:
[----:B------:R-:W-:Y:S01]  /*08c0*/  LOP3.LUT R6, R15, R13, RZ, 0xfc, !PT ;  /* 0x0000000d0f067212 */ /* 0x000fe200078efcff */
[----:B------:R-:W-:Y:S03]  /*08d0*/  BSSY.RECONVERGENT B0, `(.L_x_11) ;  /* 0x000000c000007945 */ /* 0x000fe60003800200 */
[----:B------:R-:W-:-:S13]  /*08e0*/  ISETP.GE.AND P2, PT, R6, RZ, PT ;  /* 0x000000ff0600720c */ /* 0x000fda0003f46270 */
[----:B------:R-:W-:Y:S05]  /*08f0*/  @!P2 BRA `(.L_x_12) ;  /* 0x000000000024a947 */ /* 0x000fea0003800000 */
[----:B------:R-:W-:-:S13]  /*0900*/  LOP3.LUT P2, RZ, R5, 0x3f0, R10, 0xc8, !PT ;  /* 0x000003f005ff7812 */ /* 0x000fda000784c80a */
[----:B------:R-:W-:Y:S05]  /*0910*/  @!P2 BRA `(.L_x_13) ;  /* 0x000000000010a947 */ /* 0x000fea0003800000 */
[----:B------:R-:W2:Y:S04]  /*0920*/  LDG.E R6, desc[UR4][R2.64] ;  /* 0x0000000402067981 */ /* 0x000ea8000c1e1900 */
[----:B------:R-:W2:Y:S02]  /*0930*/  LDS R7, [R12+0x410] ;  /* 0x000410000c077984 */ /* 0x000ea40000000800 */
[----:B--2---:R-:W-:Y:S01]  /*0940*/  FFMA R0, R7, R6, R0 ;  /* 0x0000000607007223 */ /* 0x004fe20000000000 */
[----:B------:R-:W-:Y:S06]  /*0950*/  BRA `(.L_x_12) ;  /* 0x00000000000c7947 */ /* 0x000fec0003800000 */
.L_x_13:
[----:B------:R-:W-:Y:S04]  /*0960*/  LDS R19, [R12+0x410] ;  /* 0x000410000c137984 */ /* 0x000fe80000000800 */
[----:B------:R-:W0:Y:S02]  /*0970*/  LDS R7, [R14] ;  /* 0x000000000e077984 */ /* 0x000e240000000800 */
[----:B0-----:R-:W-:-:S07]  /*0980*/  FFMA R0, R19, R7, R0 ;  /* 0x0000000713007223 */ /* 0x001fce0000000000 */
.L_x_12:
[----:B------:R-:W-:Y:S05]  /*0990*/  BSYNC.RECONVERGENT B0 ;  /* 0x0000000000007941 */ /* 0x000fea0003800200 */
.L_x_11:
[----:B------:R-:W-:Y:S01]  /*09a0*/  ISETP.LT.OR P1, PT, R15, RZ, !P1 ;  /* 0x000000ff0f00720c */ /* 0x000fe20004f21670 */
[----:B------:R-:W-:Y:S03]  /*09b0*/  BSSY.RECONVERGENT B0, `(.L_x_14) ;  /* 0x000000d000007945 */ /* 0x000fe60003800200 */
[----:B------:R-:W-:-:S13]  /*09c0*/  ISETP.GE.OR P1, PT, R9, R4, P1 ;  /* 0x000000040900720c */ /* 0x000fda0000f26670 */
[----:B------:R-:W-:Y:S05]  /*09d0*/  @P1 BRA `(.L_x_15) ;  /* 0x0000000000281947 */ /* 0x000fea0003800000 */
[----:B------:R-:W-:Y:S02]  /*09e0*/  ISETP.GE.U32.AND P1, PT, R10, 0xf, PT ;  /* 0x0000000f0a00780c */ /* 0x000fe40003f26070 */
[----:B------:R-:W-:-:S13]  /*09f0*/  ISETP.LT.U32.AND P2, PT, R5, 0x10, PT ;  /* 0x000000100500780c */ /* 0x000fda0003f41070 */
[----:B------:R-:W-:Y:S05]  /*0a00*/  @!P1 BRA P2, `(.L_x_16) ;  /* 0x0000000000109947 */ /* 0x000fea0001000000 */
[----:B------:R-:W2:Y:S04]  /*0a10*/  LDG.E R7, desc[UR4][R2.64+0x4] ;  /* 0x0000040402077981 */ /* 0x000ea8000c1e1900 */
[----:B------:R-:W2:Y:S02]  /*0a20*/  LDS R6, [R12+0x414] ;  /* 0x000414000c067984 */ /* 0x000ea40000000800 */
[----:B--2---:R-:W-:Y:S01]  /*0a30*/  FFMA R0, R7, R6, R0 ;  /* 0x0000000607007223 */ /* 0x004fe20000000000 */
[----:B------:R-:W-:Y:S06]  /*0a40*/  BRA `(.L_x_15) ;  /* 0x00000000000c7947 */ /* 0x000fec0003800000 */
.L_x_16:
[----:B------:R-:W-:Y:S04]  /*0a50*/  LDS R6, [R12+0x414] ;  /* 0x000414000c067984 */ /* 0x000fe80000000800 */
[----:B------:R-:W0:Y:S02]  /*0a60*/  LDS R7, [R14+0x4] ;  /* 0x000004000e077984 */ /* 0x000e240000000800 */
[----:B0-----:R-:W-:-:S07]  /*0a70*/  FFMA R0, R7, R6, R0 ;  /* 0x0000000607007223 */ /* 0x001fce0000000000 */
.L_x_15:
[----:B------:R-:W-:Y:S05]  /*0a80*/  BSYNC.RECONVERGENT B0 ;  /* 0x0000000000007941 */ /* 0x000fea0003800200 */
.L_x_14:
[C---:B------:R-:W-:Y:S01]  /*0a90*/  VIADD R19, R15.reuse, 0x1 ;  /* 0x000000010f137836 */ /* 0x040fe20000000000 */
[----:B------:R-:W-:Y:S01]  /*0aa0*/  ISETP.LT.OR P0, PT, R15, -0x1, !P0 ;  /* 0xffffffff0f00780c */ /* 0x000fe20004701670 */
[----:B------:R-:W-:Y:S01]  /*0ab0*/  IMAD R16, R4, 0x2, R16 ;  /* 0x0000000204107824 */ /* 0x000fe200078e0210 */
[----:B------:R-:W-:Y:S02]  /*0ac0*/  BSSY.RECONVERGENT B0, `(.L_x_17) ;  /* 0x0000011000007945 */ /* 0x000fe40003800200 */
[----:B------:R-:W-:Y:S02]  /*0ad0*/  ISETP.GE.OR P0, PT, R19, R4, P0 ;  /* 0x000000041300720c */ /* 0x000fe40000706670 */
[----:B------:R-:W-:-:S04]  /*0ae0*/  IADD3 R7, P1, PT, R13, R16, RZ ;  /* 0x000000100d077210 */ /* 0x000fc80007f3e0ff */
[----:B------:R-:W-:Y:S02]  /*0af0*/  LEA.HI.X.SX32 R16, R16, R17, 0x1, P1 ;  /* 0x0000001110107211 */ /* 0x000fe400008f0eff */
[----:B------:R-:W-:-:S04]  /*0b00*/  LEA R6, P1, R7, UR6, 0x2 ;  /* 0x0000000607067c11 */ /* 0x000fc8000f8210ff */
[----:B------:R-:W-:Y:S01]  /*0b10*/  LEA.HI.X R7, R7, UR7, R16, 0x2, P1 ;  /* 0x0000000707077c11 */ /* 0x000fe200088f1410 */
[----:B------:R-:W-:Y:S08]  /*0b20*/  @P0 BRA `(.L_x_18) ;  /* 0x0000000000280947 */ /* 0x000ff00003800000 */
[----:B------:R-:W-:Y:S02]  /*0b30*/  ISETP.GE.U32.AND P0, PT, R18, 0x10, PT ;  /* 0x000000101200780c */ /* 0x000fe40003f06070 */
[----:B------:R-:W-:-:S13]  /*0b40*/  ISETP.LT.U32.AND P1, PT, R5, 0xf, PT ;  /* 0x0000000f0500780c */ /* 0x000fda0003f21070 */
[----:B------:R-:W-:Y:S05]  /*0b50*/  @!P0 BRA P1, `(.L_x_19) ;  /* 0x0000000000108947 */ /* 0x000fea0000800000 */
[----:B------:R-:W2:Y:S04]  /*0b60*/  LDG.E R17, desc[UR4][R6.64+-0x4] ;  /* 0xfffffc0406117981 */ /* 0x000ea8000c1e1900 */
[----:B------:R-:W2:Y:S02]  /*0b70*/  LDS R8, [R12+0x418] ;  /* 0x000418000c087984 */ /* 0x000ea40000000800 */
[----:B--2---:R-:W-:Y:S01]  /*0b80*/  FFMA R0, R17, R8, R0 ;  /* 0x0000000811007223 */ /* 0x004fe20000000000 */
[----:B------:R-:W-:Y:S06]  /*0b90*/  BRA `(.L_x_18) ;  /* 0x00000000000c7947 */ /* 0x000fec0003800000 */
.L_x_19:
[----:B------:R-:W-:Y:S04]  /*0ba0*/  LDS R8, [R12+0x418] ;  /* 0x000418000c087984 */ /* 0x000fe80000000800 */
[----:B------:R-:W0:Y:S02]  /*0bb0*/  LDS R17, [R14+0x3c] ;  /* 0x00003c000e117984 */ /* 0x000e240000000800 */
[----:B0-----:R-:W-:-:S07]  /*0bc0*/  FFMA R0, R17, R8, R0 ;  /* 0x0000000811007223 */ /* 0x001fce0000000000 */
.L_x_18:
[----:B------:R-:W-:Y:S05]  /*0bd0*/  BSYNC.RECONVERGENT B0 ;  /* 0x0000000000007941 */ /* 0x000fea0003800200 */
.L_x_17:
[----:B------:R-:W-:Y:S01]  /*0be0*/  ISETP.GE.AND P0, PT, R15, -0x1, PT ;  /* 0xffffffff0f00780c */ /* 0x000fe20003f06270 */
[----:B------:R-:W-:Y:S03]  /*0bf0*/  BSSY.RECONVERGENT B0, `(.L_x_20) ;  /* 0x000000f000007945 */ /* 0x000fe60003800200 */
[----:B------:R-:W-:-:S04]  /*0c00*/  ISETP.LT.OR P0, PT, R13, RZ, !P0 ;  /* 0x000000ff0d00720c */ /* 0x000fc80004701670 */
[----:B------:R-:W-:-:S13]  /*0c10*/  ISETP.GE.OR P0, PT, R19, R4, P0 ;  /* 0x000000041300720c */ /* 0x000fda0000706670 */
[----:B------:R-:W-:Y:S05]  /*0c20*/  @P0 BRA `(.L_x_21) ;  /* 0x00000000002c0947 */ /* 0x000fea0003800000 */
[----:B------:R-:W-:Y:S02]  /*0c30*/  ISETP.GE.U32.AND P0, PT, R10, 0x10, PT ;  /* 0x000000100a00780c */ /* 0x000fe40003f06070 */
[----:B------:R-:W-:-:S13]  /*0c40*/  ISETP.LT.U32.AND P1, PT, R5, 0xf, PT ;  /* 0x0000000f0500780c */ /* 0x000fda0003f21070 */
[----:B------:R-:W-:Y:S05]  /*0c50*/  @!P0 BRA P1, `(.L_x_22) ;  /* 0x0000000000148947 */ /* 0x000fea0000800000 */
[----:B------:R-:W-:Y:S01]  /*0c60*/  IMAD.WIDE R2, R4, 0x4, R2 ;  /* 0x0000000404027825 */ /* 0x000fe200078e0202 */
[----:B------:R-:W0:Y:S05]  /*0c70*/  LDS R5, [R12+0x41c] ;  /* 0x00041c000c057984 */ /* 0x000e2a0000000800 */
[----:B------:R-:W0:Y:S02]  /*0c80*/  LDG.E R3, desc[UR4][R2.64] ;  /* 0x0000000402037981 */ /* 0x000e24000c1e1900 */
[----:B0-----:R-:W-:Y:S01]  /*0c90*/  FFMA R0, R3, R5, R0 ;  /* 0x0000000503007223 */ /* 0x001fe20000000000 */
[----:B------:R-:W-:Y:S06]  /*0ca0*/  BRA `(.L_x_21) ;  /* 0x00000000000c7947 */ /* 0x000fec0003800000 */
.L_x_22:
[----:B------:R-:W-:Y:S04]  /*0cb0*/  LDS R2, [R12+0x41c] ;  /* 0x00041c000c027984 */ /* 0x000fe80000000800 */
[----:B------:R-:W0:Y:S02]  /*0cc0*/  LDS R3, [R14+0x40] ;  /* 0x000040000e037984 */ /* 0x000e240000000800 */
[----:B0-----:R-:W-:-:S07]  /*0cd0*/  FFMA R0, R3, R2, R0 ;  /* 0x0000000203007223 */ /* 0x001fce0000000000 */
.L_x_21:
[----:B------:R-:W-:Y:S05]  /*0ce0*/  BSYNC.RECONVERGENT B0 ;  /* 0x0000000000007941 */ /* 0x000fea0003800200 */
.L_x_20:
[----:B------:R-:W-:Y:S01]  /*0cf0*/  VIMNMX R15, PT, PT, R13, R15, PT ;  /* 0x0000000f0d0f7248 */ /* 0x000fe20003fe0100 */
[----:B------:R-:W-:Y:S01]  /*0d00*/  BSSY.RECONVERGENT B0, `(.L_x_23) ;  /* 0x000000e000007945 */ /* 0x000fe20003800200 */
[----:B------:R-:W-:Y:S02]  /*0d10*/  VIMNMX R9, PT, PT, R9, R19, !PT ;  /* 0x0000001309097248 */ /* 0x000fe40007fe0100 */
[----:B------:R-:W-:-:S04]  /*0d20*/  ISETP.GE.AND P0, PT, R15, -0x1, PT ;  /* 0xffffffff0f00780c */ /* 0x000fc80003f06270 */
[----:B------:R-:W-:-:S13]  /*0d30*/  ISETP.GE.OR P0, PT, R9, R4, !P0 ;  /* 0x000000040900720c */ /* 0x000fda0004706670 */
[----:B------:R-:W-:Y:S05]  /*0d40*/  @P0 BRA `(.L_x_24) ;  /* 0x0000000000240947 */ /* 0x000fea0003800000 */
[----:B------:R-:W-:-:S13]  /*0d50*/  ISETP.GE.U32.AND P0, PT, R20, 0xf, PT ;  /* 0x0000000f1400780c */ /* 0x000fda0003f06070 */
[----:B------:R-:W-:Y:S05]  /*0d60*/  @!P0 BRA `(.L_x_25) ;  /* 0x0000000000108947 */ /* 0x000fea0003800000 */
[----:B------:R-:W2:Y:S04]  /*0d70*/  LDG.E R6, desc[UR4][R6.64+0x4] ;  /* 0x0000040406067981 */ /* 0x000ea8000c1e1900 */
[----:B------:R-:W2:Y:S02]  /*0d80*/  LDS R3, [R12+0x420] ;  /* 0x000420000c037984 */ /* 0x000ea40000000800 */
[----:B--2---:R-:W-:Y:S01]  /*0d90*/  FFMA R0, R3, R6, R0 ;  /* 0x0000000603007223 */ /* 0x004fe20000000000 */
[----:B------:R-:W-:Y:S06]  /*0da0*/  BRA `(.L_x_24) ;  /* 0x00000000000c7947 */ /* 0x000fec0003800000 */
.L_x_25:
[----:B------:R-:W-:Y:S04]  /*0db0*/  LDS R5, [R12+0x420] ;  /* 0x000420000c057984 */ /* 0x000fe80000000800 */
[----:B------:R-:W0:Y:S02]  /*0dc0*/  LDS R3, [R14+0x44] ;  /* 0x000044000e037984 */ /* 0x000e240000000800 */
[----:B0-----:R-:W-:-:S07]  /*0dd0*/  FFMA R0, R5, R3, R0 ;  /* 0x0000000305007223 */ /* 0x001fce0000000000 */
.L_x_24:
[----:B------:R-:W-:Y:S05]  /*0de0*/  BSYNC.RECONVERGENT B0 ;  /* 0x0000000000007941 */ /* 0x000fea0003800200 */
.L_x_23:
[----:B------:R-:W0:Y:S01]  /*0df0*/  LDC.64 R2, c[0x0][0x390] ;  /* 0x0000e400ff027b82 */ /* 0x000e220000000a00 */
[----:B------:R-:W-:-:S04]  /*0e00*/  IMAD R11, R11, R4, R13 ;  /* 0x000000040b0b7224 */ /* 0x000fc800078e020d */
[----:B0-----:R-:W-:-:S05]  /*0e10*/  IMAD.WIDE R2, R11, 0x4, R2 ;  /* 0x000000040b027825 */ /* 0x001fca00078e0202 */
[----:B------:R-:W-:Y:S01]  /*0e20*/  STG.E desc[UR4][R2.64], R0 ;  /* 0x0000000002007986 */ /* 0x000fe2000c101904 */
[----:B------:R-:W-:Y:S05]  /*0e30*/  EXIT ;  /* 0x000000000000794d */ /* 0x000fea0003800000 */
.L_x_26:
[----:B------:R-:W-:-:S00]  /*0e40*/  BRA `(.L_x_26) ;  /* 0xfffffffc00fc7947 */ /* 0x000fc0000383ffff */
[----:B------:R-:W-:-:S00]  /*0e50*/  NOP ;  /* 0x0000000000007918 */ /* 0x000fc00000000000 */
        /* <DEDUP_REMOVED lines=10> */
.L_x_27:


//--------------------- .nv.shared._ZN8solution13convolution2DEPfS0_S0_iii --------------------------
	.section	.nv.shared._ZN8solution13convolution2DEPfS0_S0_iii,"aw",@nobits
	.sectionflags	@""
	.align	4
.nv.shared._ZN8solution13convolution2DEPfS0_S0_iii:
	.zero		2084


//--------------------- .nv.shared.reserved.0     --------------------------
	.section	.nv.shared.reserved.0,"aw",@nobits
	.weak		__nv_reservedSMEM_offset_0_alias
	.size		__nv_reservedSMEM_offset_0_alias, 0, 64
	.other		__nv_reservedSMEM_offset_0_alias,@"STO_CUDA_RESERVED_SHARED STV_DEFAULT"
__nv_reservedSMEM_offset_0_alias:
	.zero		0
	.zero		64


//--------------------- .nv.constant0._ZN8solution13convolution2DEPfS0_S0_iii --------------------------
	.section	.nv.constant0._ZN8solution13convolution2DEPfS0_S0_iii,"a",@progbits
	.sectionflags	@""
	.align	4
.nv.constant0._ZN8solution13convolution2DEPfS0_S0_iii:
	.zero		932


//--------------------- SYMBOLS --------------------------

	.type		.nv.reservedSmem.offset0,@object
	.size		.nv.reservedSmem.offset0,0x4
	.type		.nv.reservedSmem.cap,@object
	.size		.nv.reservedSmem.cap,0x4
